//
// Generated by NVIDIA NVVM Compiler
//
// Compiler Build ID: CL-36424714
// Cuda compilation tools, release 13.0, V13.0.88
// Based on NVVM 20.0.0
//

.version 9.0
.target sm_100
.address_size 64

	// .globl	_Z12matrix_naiveIfEvPT_S1_S1_iii

.visible .entry _Z12matrix_naiveIfEvPT_S1_S1_iii(
	.param .u64 .ptr .align 1 _Z12matrix_naiveIfEvPT_S1_S1_iii_param_0,
	.param .u64 .ptr .align 1 _Z12matrix_naiveIfEvPT_S1_S1_iii_param_1,
	.param .u64 .ptr .align 1 _Z12matrix_naiveIfEvPT_S1_S1_iii_param_2,
	.param .u32 _Z12matrix_naiveIfEvPT_S1_S1_iii_param_3,
	.param .u32 _Z12matrix_naiveIfEvPT_S1_S1_iii_param_4,
	.param .u32 _Z12matrix_naiveIfEvPT_S1_S1_iii_param_5
)
{
	.reg .pred 	%p<11>;
	.reg .b32 	%r<41>;
	.reg .b32 	%f<68>;
	.reg .b64 	%rd<40>;

	ld.param.u64 	%rd4, [_Z12matrix_naiveIfEvPT_S1_S1_iii_param_0];
	ld.param.u64 	%rd5, [_Z12matrix_naiveIfEvPT_S1_S1_iii_param_1];
	ld.param.u64 	%rd6, [_Z12matrix_naiveIfEvPT_S1_S1_iii_param_2];
	ld.param.u32 	%r20, [_Z12matrix_naiveIfEvPT_S1_S1_iii_param_3];
	ld.param.u32 	%r21, [_Z12matrix_naiveIfEvPT_S1_S1_iii_param_4];
	ld.param.u32 	%r22, [_Z12matrix_naiveIfEvPT_S1_S1_iii_param_5];
	cvta.to.global.u64 	%rd1, %rd6;
	cvta.to.global.u64 	%rd2, %rd5;
	mov.u32 	%r23, %ctaid.x;
	mov.u32 	%r24, %ntid.x;
	mov.u32 	%r25, %tid.x;
	mad.lo.s32 	%r1, %r23, %r24, %r25;
	rem.s32 	%r2, %r1, %r21;
	mul.lo.s32 	%r26, %r22, %r21;
	setp.ge.s32 	%p1, %r1, %r26;
	@%p1 bra 	$L__BB0_14;
	setp.lt.s32 	%p2, %r20, 1;
	mov.f32 	%f67, 0f00000000;
	@%p2 bra 	$L__BB0_13;
	sub.s32 	%r3, %r1, %r2;
	and.b32  	%r4, %r20, 7;
	setp.lt.u32 	%p3, %r20, 8;
	mov.f32 	%f67, 0f00000000;
	mov.b32 	%r39, 0;
	@%p3 bra 	$L__BB0_5;
	and.b32  	%r39, %r20, 2147483640;
	neg.s32 	%r37, %r39;
	shl.b32 	%r7, %r21, 3;
	add.s64 	%rd3, %rd2, 16;
	mov.f32 	%f67, 0f00000000;
	mul.wide.s32 	%rd11, %r21, 4;
	mov.u32 	%r35, %r3;
	mov.u32 	%r36, %r2;
$L__BB0_4:
	.pragma "nounroll";
	mul.wide.s32 	%rd7, %r35, 4;
	add.s64 	%rd8, %rd3, %rd7;
	ld.global.f32 	%f17, [%rd8+-16];
	mul.wide.s32 	%rd9, %r36, 4;
	add.s64 	%rd10, %rd1, %rd9;
	ld.global.f32 	%f18, [%rd10];
	fma.rn.f32 	%f19, %f17, %f18, %f67;
	ld.global.f32 	%f20, [%rd8+-12];
	add.s64 	%rd12, %rd10, %rd11;
	ld.global.f32 	%f21, [%rd12];
	fma.rn.f32 	%f22, %f20, %f21, %f19;
	ld.global.f32 	%f23, [%rd8+-8];
	add.s64 	%rd13, %rd12, %rd11;
	ld.global.f32 	%f24, [%rd13];
	fma.rn.f32 	%f25, %f23, %f24, %f22;
	ld.global.f32 	%f26, [%rd8+-4];
	add.s64 	%rd14, %rd13, %rd11;
	ld.global.f32 	%f27, [%rd14];
	fma.rn.f32 	%f28, %f26, %f27, %f25;
	ld.global.f32 	%f29, [%rd8];
	add.s64 	%rd15, %rd14, %rd11;
	ld.global.f32 	%f30, [%rd15];
	fma.rn.f32 	%f31, %f29, %f30, %f28;
	ld.global.f32 	%f32, [%rd8+4];
	add.s64 	%rd16, %rd15, %rd11;
	ld.global.f32 	%f33, [%rd16];
	fma.rn.f32 	%f34, %f32, %f33, %f31;
	ld.global.f32 	%f35, [%rd8+8];
	add.s64 	%rd17, %rd16, %rd11;
	ld.global.f32 	%f36, [%rd17];
	fma.rn.f32 	%f37, %f35, %f36, %f34;
	ld.global.f32 	%f38, [%rd8+12];
	add.s64 	%rd18, %rd17, %rd11;
	ld.global.f32 	%f39, [%rd18];
	fma.rn.f32 	%f67, %f38, %f39, %f37;
	add.s32 	%r37, %r37, 8;
	add.s32 	%r36, %r36, %r7;
	add.s32 	%r35, %r35, 8;
	setp.ne.s32 	%p4, %r37, 0;
	@%p4 bra 	$L__BB0_4;
$L__BB0_5:
	setp.eq.s32 	%p5, %r4, 0;
	@%p5 bra 	$L__BB0_13;
	and.b32  	%r15, %r20, 3;
	setp.lt.u32 	%p6, %r4, 4;
	@%p6 bra 	$L__BB0_8;
	add.s32 	%r28, %r3, %r39;
	mul.wide.s32 	%rd19, %r28, 4;
	add.s64 	%rd20, %rd2, %rd19;
	ld.global.f32 	%f41, [%rd20];
	mad.lo.s32 	%r29, %r39, %r21, %r2;
	mul.wide.s32 	%rd21, %r29, 4;
	add.s64 	%rd22, %rd1, %rd21;
	ld.global.f32 	%f42, [%rd22];
	fma.rn.f32 	%f43, %f41, %f42, %f67;
	ld.global.f32 	%f44, [%rd20+4];
	mul.wide.s32 	%rd23, %r21, 4;
	add.s64 	%rd24, %rd22, %rd23;
	ld.global.f32 	%f45, [%rd24];
	fma.rn.f32 	%f46, %f44, %f45, %f43;
	ld.global.f32 	%f47, [%rd20+8];
	add.s64 	%rd25, %rd24, %rd23;
	ld.global.f32 	%f48, [%rd25];
	fma.rn.f32 	%f49, %f47, %f48, %f46;
	ld.global.f32 	%f50, [%rd20+12];
	add.s64 	%rd26, %rd25, %rd23;
	ld.global.f32 	%f51, [%rd26];
	fma.rn.f32 	%f67, %f50, %f51, %f49;
	add.s32 	%r39, %r39, 4;
$L__BB0_8:
	setp.eq.s32 	%p7, %r15, 0;
	@%p7 bra 	$L__BB0_13;
	setp.eq.s32 	%p8, %r15, 1;
	@%p8 bra 	$L__BB0_11;
	add.s32 	%r30, %r3, %r39;
	mul.wide.s32 	%rd27, %r30, 4;
	add.s64 	%rd28, %rd2, %rd27;
	ld.global.f32 	%f53, [%rd28];
	mad.lo.s32 	%r31, %r39, %r21, %r2;
	mul.wide.s32 	%rd29, %r31, 4;
	add.s64 	%rd30, %rd1, %rd29;
	ld.global.f32 	%f54, [%rd30];
	fma.rn.f32 	%f55, %f53, %f54, %f67;
	ld.global.f32 	%f56, [%rd28+4];
	mul.wide.s32 	%rd31, %r21, 4;
	add.s64 	%rd32, %rd30, %rd31;
	ld.global.f32 	%f57, [%rd32];
	fma.rn.f32 	%f67, %f56, %f57, %f55;
	add.s32 	%r39, %r39, 2;
$L__BB0_11:
	and.b32  	%r32, %r20, 1;
	setp.eq.b32 	%p9, %r32, 1;
	not.pred 	%p10, %p9;
	@%p10 bra 	$L__BB0_13;
	add.s32 	%r33, %r3, %r39;
	mul.wide.s32 	%rd33, %r33, 4;
	add.s64 	%rd34, %rd2, %rd33;
	ld.global.f32 	%f58, [%rd34];
	mad.lo.s32 	%r34, %r39, %r21, %r2;
	mul.wide.s32 	%rd35, %r34, 4;
	add.s64 	%rd36, %rd1, %rd35;
	ld.global.f32 	%f59, [%rd36];
	fma.rn.f32 	%f67, %f58, %f59, %f67;
$L__BB0_13:
	cvta.to.global.u64 	%rd37, %rd4;
	mul.wide.s32 	%rd38, %r1, 4;
	add.s64 	%rd39, %rd37, %rd38;
	st.global.f32 	[%rd39], %f67;
$L__BB0_14:
	ret;

}
	// .globl	_Z13matrix_columnIfEvPT_S1_S1_iiii
.visible .entry _Z13matrix_columnIfEvPT_S1_S1_iiii(
	.param .u64 .ptr .align 1 _Z13matrix_columnIfEvPT_S1_S1_iiii_param_0,
	.param .u64 .ptr .align 1 _Z13matrix_columnIfEvPT_S1_S1_iiii_param_1,
	.param .u64 .ptr .align 1 _Z13matrix_columnIfEvPT_S1_S1_iiii_param_2,
	.param .u32 _Z13matrix_columnIfEvPT_S1_S1_iiii_param_3,
	.param .u32 _Z13matrix_columnIfEvPT_S1_S1_iiii_param_4,
	.param .u32 _Z13matrix_columnIfEvPT_S1_S1_iiii_param_5,
	.param .u32 _Z13matrix_columnIfEvPT_S1_S1_iiii_param_6
)
{
	.reg .pred 	%p<11>;
	.reg .b32 	%r<53>;
	.reg .b32 	%f<68>;
	.reg .b64 	%rd<40>;

	ld.param.u64 	%rd4, [_Z13matrix_columnIfEvPT_S1_S1_iiii_param_0];
	ld.param.u64 	%rd5, [_Z13matrix_columnIfEvPT_S1_S1_iiii_param_1];
	ld.param.u64 	%rd6, [_Z13matrix_columnIfEvPT_S1_S1_iiii_param_2];
	ld.param.u32 	%r20, [_Z13matrix_columnIfEvPT_S1_S1_iiii_param_3];
	ld.param.u32 	%r21, [_Z13matrix_columnIfEvPT_S1_S1_iiii_param_4];
	ld.param.u32 	%r22, [_Z13matrix_columnIfEvPT_S1_S1_iiii_param_5];
	ld.param.u32 	%r23, [_Z13matrix_columnIfEvPT_S1_S1_iiii_param_6];
	cvta.to.global.u64 	%rd1, %rd6;
	cvta.to.global.u64 	%rd2, %rd5;
	mov.u32 	%r24, %ctaid.x;
	mov.u32 	%r25, %ntid.x;
	mov.u32 	%r26, %tid.x;
	mad.lo.s32 	%r1, %r24, %r25, %r26;
	mul.lo.s32 	%r27, %r22, %r21;
	setp.ge.s32 	%p1, %r1, %r27;
	@%p1 bra 	$L__BB1_14;
	mul.lo.s32 	%r28, %r23, %r22;
	div.s32 	%r29, %r1, %r28;
	mul.lo.s32 	%r30, %r29, %r28;
	sub.s32 	%r31, %r1, %r30;
	mul.lo.s32 	%r32, %r29, %r23;
	sub.s32 	%r33, %r21, %r32;
	min.s32 	%r34, %r33, %r23;
	div.s32 	%r35, %r31, %r34;
	mul.lo.s32 	%r36, %r35, %r34;
	sub.s32 	%r37, %r31, %r36;
	add.s32 	%r2, %r37, %r32;
	mul.lo.s32 	%r3, %r35, %r21;
	setp.lt.s32 	%p2, %r20, 1;
	mov.f32 	%f67, 0f00000000;
	@%p2 bra 	$L__BB1_13;
	and.b32  	%r4, %r20, 7;
	setp.lt.u32 	%p3, %r20, 8;
	mov.f32 	%f67, 0f00000000;
	mov.b32 	%r51, 0;
	@%p3 bra 	$L__BB1_5;
	and.b32  	%r51, %r20, 2147483640;
	neg.s32 	%r49, %r51;
	shl.b32 	%r7, %r21, 3;
	add.s64 	%rd3, %rd2, 16;
	mov.f32 	%f67, 0f00000000;
	mul.wide.s32 	%rd11, %r21, 4;
	mov.u32 	%r47, %r3;
	mov.u32 	%r48, %r2;
$L__BB1_4:
	.pragma "nounroll";
	mul.wide.s32 	%rd7, %r47, 4;
	add.s64 	%rd8, %rd3, %rd7;
	ld.global.f32 	%f17, [%rd8+-16];
	mul.wide.s32 	%rd9, %r48, 4;
	add.s64 	%rd10, %rd1, %rd9;
	ld.global.f32 	%f18, [%rd10];
	fma.rn.f32 	%f19, %f17, %f18, %f67;
	ld.global.f32 	%f20, [%rd8+-12];
	add.s64 	%rd12, %rd10, %rd11;
	ld.global.f32 	%f21, [%rd12];
	fma.rn.f32 	%f22, %f20, %f21, %f19;
	ld.global.f32 	%f23, [%rd8+-8];
	add.s64 	%rd13, %rd12, %rd11;
	ld.global.f32 	%f24, [%rd13];
	fma.rn.f32 	%f25, %f23, %f24, %f22;
	ld.global.f32 	%f26, [%rd8+-4];
	add.s64 	%rd14, %rd13, %rd11;
	ld.global.f32 	%f27, [%rd14];
	fma.rn.f32 	%f28, %f26, %f27, %f25;
	ld.global.f32 	%f29, [%rd8];
	add.s64 	%rd15, %rd14, %rd11;
	ld.global.f32 	%f30, [%rd15];
	fma.rn.f32 	%f31, %f29, %f30, %f28;
	ld.global.f32 	%f32, [%rd8+4];
	add.s64 	%rd16, %rd15, %rd11;
	ld.global.f32 	%f33, [%rd16];
	fma.rn.f32 	%f34, %f32, %f33, %f31;
	ld.global.f32 	%f35, [%rd8+8];
	add.s64 	%rd17, %rd16, %rd11;
	ld.global.f32 	%f36, [%rd17];
	fma.rn.f32 	%f37, %f35, %f36, %f34;
	ld.global.f32 	%f38, [%rd8+12];
	add.s64 	%rd18, %rd17, %rd11;
	ld.global.f32 	%f39, [%rd18];
	fma.rn.f32 	%f67, %f38, %f39, %f37;
	add.s32 	%r49, %r49, 8;
	add.s32 	%r48, %r48, %r7;
	add.s32 	%r47, %r47, 8;
	setp.ne.s32 	%p4, %r49, 0;
	@%p4 bra 	$L__BB1_4;
$L__BB1_5:
	setp.eq.s32 	%p5, %r4, 0;
	@%p5 bra 	$L__BB1_13;
	and.b32  	%r15, %r20, 3;
	setp.lt.u32 	%p6, %r4, 4;
	@%p6 bra 	$L__BB1_8;
	add.s32 	%r39, %r51, %r3;
	mul.wide.s32 	%rd19, %r39, 4;
	add.s64 	%rd20, %rd2, %rd19;
	ld.global.f32 	%f41, [%rd20];
	mad.lo.s32 	%r40, %r51, %r21, %r2;
	mul.wide.s32 	%rd21, %r40, 4;
	add.s64 	%rd22, %rd1, %rd21;
	ld.global.f32 	%f42, [%rd22];
	fma.rn.f32 	%f43, %f41, %f42, %f67;
	ld.global.f32 	%f44, [%rd20+4];
	mul.wide.s32 	%rd23, %r21, 4;
	add.s64 	%rd24, %rd22, %rd23;
	ld.global.f32 	%f45, [%rd24];
	fma.rn.f32 	%f46, %f44, %f45, %f43;
	ld.global.f32 	%f47, [%rd20+8];
	add.s64 	%rd25, %rd24, %rd23;
	ld.global.f32 	%f48, [%rd25];
	fma.rn.f32 	%f49, %f47, %f48, %f46;
	ld.global.f32 	%f50, [%rd20+12];
	add.s64 	%rd26, %rd25, %rd23;
	ld.global.f32 	%f51, [%rd26];
	fma.rn.f32 	%f67, %f50, %f51, %f49;
	add.s32 	%r51, %r51, 4;
$L__BB1_8:
	setp.eq.s32 	%p7, %r15, 0;
	@%p7 bra 	$L__BB1_13;
	setp.eq.s32 	%p8, %r15, 1;
	@%p8 bra 	$L__BB1_11;
	add.s32 	%r41, %r51, %r3;
	mul.wide.s32 	%rd27, %r41, 4;
	add.s64 	%rd28, %rd2, %rd27;
	ld.global.f32 	%f53, [%rd28];
	mad.lo.s32 	%r42, %r51, %r21, %r2;
	mul.wide.s32 	%rd29, %r42, 4;
	add.s64 	%rd30, %rd1, %rd29;
	ld.global.f32 	%f54, [%rd30];
	fma.rn.f32 	%f55, %f53, %f54, %f67;
	ld.global.f32 	%f56, [%rd28+4];
	mul.wide.s32 	%rd31, %r21, 4;
	add.s64 	%rd32, %rd30, %rd31;
	ld.global.f32 	%f57, [%rd32];
	fma.rn.f32 	%f67, %f56, %f57, %f55;
	add.s32 	%r51, %r51, 2;
$L__BB1_11:
	and.b32  	%r43, %r20, 1;
	setp.eq.b32 	%p9, %r43, 1;
	not.pred 	%p10, %p9;
	@%p10 bra 	$L__BB1_13;
	add.s32 	%r44, %r51, %r3;
	mul.wide.s32 	%rd33, %r44, 4;
	add.s64 	%rd34, %rd2, %rd33;
	ld.global.f32 	%f58, [%rd34];
	mad.lo.s32 	%r45, %r51, %r21, %r2;
	mul.wide.s32 	%rd35, %r45, 4;
	add.s64 	%rd36, %rd1, %rd35;
	ld.global.f32 	%f59, [%rd36];
	fma.rn.f32 	%f67, %f58, %f59, %f67;
$L__BB1_13:
	add.s32 	%r46, %r3, %r2;
	cvta.to.global.u64 	%rd37, %rd4;
	mul.wide.s32 	%rd38, %r46, 4;
	add.s64 	%rd39, %rd37, %rd38;
	st.global.f32 	[%rd39], %f67;
$L__BB1_14:
	ret;

}


// ===== COMPILED SASS (sm_100) =====

	.target	sm_100

	.elftype	@"ET_EXEC"


//--------------------- .note.nv.tkinfo           --------------------------
	.section	.note.nv.tkinfo,"",@"SHT_NOTE"
	.sectionflags	@"SHF_NOTE_NV_TKINFO"
	.tkinfo
        /*0018*/ 	.word	0x00000002
        /*0030*/ 	.string	""
        /*0030*/ 	.string	"ptxas"
        /*0030*/ 	.string	"Cuda compilation tools, release 13.0, V13.0.88"
        /*0030*/ 	.string	"Build cuda_13.0.r13.0/compiler.36424714_0"
        /*0030*/ 	.string	"-arch sm_100 -m 64 "



//--------------------- .note.nv.cuinfo           --------------------------
	.section	.note.nv.cuinfo,"",@"SHT_NOTE"
	.sectionflags	@"SHF_NOTE_NV_CUINFO"
        /*0018*/ 	.short	0x0002
        /*001a*/ 	.short	0x0064
        /*001c*/ 	.short	0x0082
	.zero		2


//--------------------- .nv.info                  --------------------------
	.section	.nv.info,"",@"SHT_CUDA_INFO"
	.align	4


	//----- nvinfo : EIATTR_REGCOUNT
	.align		4
        /*0000*/ 	.byte	0x04, 0x2f
        /*0002*/ 	.short	(.L_1 - .L_0)
	.align		4
.L_0:
        /*0004*/ 	.word	index@(_Z12matrix_naiveIfEvPT_S1_S1_iii)
        /*0008*/ 	.word	0x00000020


	//----- nvinfo : EIATTR_FRAME_SIZE
	.align		4
.L_1:
        /*000c*/ 	.byte	0x04, 0x11
        /*000e*/ 	.short	(.L_3 - .L_2)
	.align		4
.L_2:
        /*0010*/ 	.word	index@(_Z12matrix_naiveIfEvPT_S1_S1_iii)
        /*0014*/ 	.word	0x00000000


	//----- nvinfo : EIATTR_REGCOUNT
	.align		4
.L_3:
        /*0018*/ 	.byte	0x04, 0x2f
        /*001a*/ 	.short	(.L_5 - .L_4)
	.align		4
.L_4:
        /*001c*/ 	.word	index@(_Z13matrix_columnIfEvPT_S1_S1_iiii)
        /*0020*/ 	.word	0x00000020


	//----- nvinfo : EIATTR_FRAME_SIZE
	.align		4
.L_5:
        /*0024*/ 	.byte	0x04, 0x11
        /*0026*/ 	.short	(.L_7 - .L_6)
	.align		4
.L_6:
        /*0028*/ 	.word	index@(_Z13matrix_columnIfEvPT_S1_S1_iiii)
        /*002c*/ 	.word	0x00000000


	//----- nvinfo : EIATTR_MIN_STACK_SIZE
	.align		4
.L_7:
        /*0030*/ 	.byte	0x04, 0x12
        /*0032*/ 	.short	(.L_9 - .L_8)
	.align		4
.L_8:
        /*0034*/ 	.word	index@(_Z13matrix_columnIfEvPT_S1_S1_iiii)
        /*0038*/ 	.word	0x00000000


	//----- nvinfo : EIATTR_MIN_STACK_SIZE
	.align		4
.L_9:
        /*003c*/ 	.byte	0x04, 0x12
        /*003e*/ 	.short	(.L_11 - .L_10)
	.align		4
.L_10:
        /*0040*/ 	.word	index@(_Z12matrix_naiveIfEvPT_S1_S1_iii)
        /*0044*/ 	.word	0x00000000
.L_11:


//--------------------- .nv.compat                --------------------------
	.section	.nv.compat,"",@"SHT_CUDA_COMPAT_INFO"
	.align	4
        /*0000*/ 	.byte	0x02, 0x09, 0x00, 0x00, 0x02, 0x02, 0x01, 0x00, 0x02, 0x05, 0x05, 0x00, 0x03, 0x07, 0x01, 0x01
        /*0010*/ 	.byte	0x02, 0x03, 0x00, 0x00, 0x02, 0x06, 0x01, 0x00, 0x04, 0x0b, 0x08, 0x00, 0x09, 0x00, 0x00, 0x00
        /*0020*/ 	.byte	0x00, 0x00, 0x00, 0x00


//--------------------- .nv.info._Z13matrix_columnIfEvPT_S1_S1_iiii --------------------------
	.section	.nv.info._Z13matrix_columnIfEvPT_S1_S1_iiii,"",@"SHT_CUDA_INFO"
	.sectionflags	@""
	.align	4


	//----- nvinfo : EIATTR_CUDA_API_VERSION
	.align		4
        /*0000*/ 	.byte	0x04, 0x37
        /*0002*/ 	.short	(.L_13 - .L_12)
.L_12:
        /*0004*/ 	.word	0x00000082


	//----- nvinfo : EIATTR_KPARAM_INFO
	.align		4
.L_13:
        /*0008*/ 	.byte	0x04, 0x17
        /*000a*/ 	.short	(.L_15 - .L_14)
.L_14:
        /*000c*/ 	.word	0x00000000
        /*0010*/ 	.short	0x0006
        /*0012*/ 	.short	0x0024
        /*0014*/ 	.byte	0x00, 0xf0, 0x11, 0x00


	//----- nvinfo : EIATTR_KPARAM_INFO
	.align		4
.L_15:
        /*0018*/ 	.byte	0x04, 0x17
        /*001a*/ 	.short	(.L_17 - .L_16)
.L_16:
        /*001c*/ 	.word	0x00000000
        /*0020*/ 	.short	0x0005
        /*0022*/ 	.short	0x0020
        /*0024*/ 	.byte	0x00, 0xf0, 0x11, 0x00


	//----- nvinfo : EIATTR_KPARAM_INFO
	.align		4
.L_17:
        /*0028*/ 	.byte	0x04, 0x17
        /*002a*/ 	.short	(.L_19 - .L_18)
.L_18:
        /*002c*/ 	.word	0x00000000
        /*0030*/ 	.short	0x0004
        /*0032*/ 	.short	0x001c
        /*0034*/ 	.byte	0x00, 0xf0, 0x11, 0x00


	//----- nvinfo : EIATTR_KPARAM_INFO
	.align		4
.L_19:
        /*0038*/ 	.byte	0x04, 0x17
        /*003a*/ 	.short	(.L_21 - .L_20)
.L_20:
        /*003c*/ 	.word	0x00000000
        /*0040*/ 	.short	0x0003
        /*0042*/ 	.short	0x0018
        /*0044*/ 	.byte	0x00, 0xf0, 0x11, 0x00


	//----- nvinfo : EIATTR_KPARAM_INFO
	.align		4
.L_21:
        /*0048*/ 	.byte	0x04, 0x17
        /*004a*/ 	.short	(.L_23 - .L_22)
.L_22:
        /*004c*/ 	.word	0x00000000
        /*0050*/ 	.short	0x0002
        /*0052*/ 	.short	0x0010
        /*0054*/ 	.byte	0x00, 0xf5, 0x21, 0x00


	//----- nvinfo : EIATTR_KPARAM_INFO
	.align		4
.L_23:
        /*0058*/ 	.byte	0x04, 0x17
        /*005a*/ 	.short	(.L_25 - .L_24)
.L_24:
        /*005c*/ 	.word	0x00000000
        /*0060*/ 	.short	0x0001
        /*0062*/ 	.short	0x0008
        /*0064*/ 	.byte	0x00, 0xf5, 0x21, 0x00


	//----- nvinfo : EIATTR_KPARAM_INFO
	.align		4
.L_25:
        /*0068*/ 	.byte	0x04, 0x17
        /*006a*/ 	.short	(.L_27 - .L_26)
.L_26:
        /*006c*/ 	.word	0x00000000
        /*0070*/ 	.short	0x0000
        /*0072*/ 	.short	0x0000
        /*0074*/ 	.byte	0x00, 0xf5, 0x21, 0x00


	//----- nvinfo : EIATTR_SPARSE_MMA_MASK
	.align		4
.L_27:
        /*0078*/ 	.byte	0x03, 0x50
        /*007a*/ 	.short	0x0000


	//----- nvinfo : EIATTR_MAXREG_COUNT
	.align		4
        /*007c*/ 	.byte	0x03, 0x1b
        /*007e*/ 	.short	0x00ff


	//----- nvinfo : EIATTR_MERCURY_ISA_VERSION
	.align		4
        /*0080*/ 	.byte	0x03, 0x5f
        /*0082*/ 	.short	0x0101


	//----- nvinfo : EIATTR_VRC_CTA_INIT_COUNT
	.align		4
        /*0084*/ 	.byte	0x02, 0x4a
	.zero		1
	.zero		1


	//----- nvinfo : EIATTR_EXIT_INSTR_OFFSETS
	.align		4
        /*0088*/ 	.byte	0x04, 0x1c
        /*008a*/ 	.short	(.L_29 - .L_28)


	//   ....[0]....
.L_28:
        /*008c*/ 	.word	0x00000090


	//   ....[1]....
        /*0090*/ 	.word	0x00000bd0


	//----- nvinfo : EIATTR_CBANK_PARAM_SIZE
	.align		4
.L_29:
        /*0094*/ 	.byte	0x03, 0x19
        /*0096*/ 	.short	0x0028


	//----- nvinfo : EIATTR_PARAM_CBANK
	.align		4
        /*0098*/ 	.byte	0x04, 0x0a
        /*009a*/ 	.short	(.L_31 - .L_30)
	.align		4
.L_30:
        /*009c*/ 	.word	index@(.nv.constant0._Z13matrix_columnIfEvPT_S1_S1_iiii)
        /*00a0*/ 	.short	0x0380
        /*00a2*/ 	.short	0x0028


	//----- nvinfo : EIATTR_SW_WAR
	.align		4
.L_31:
        /*00a4*/ 	.byte	0x04, 0x36
        /*00a6*/ 	.short	(.L_33 - .L_32)
.L_32:
        /*00a8*/ 	.word	0x00000008
.L_33:


//--------------------- .nv.info._Z12matrix_naiveIfEvPT_S1_S1_iii --------------------------
	.section	.nv.info._Z12matrix_naiveIfEvPT_S1_S1_iii,"",@"SHT_CUDA_INFO"
	.sectionflags	@""
	.align	4


	//----- nvinfo : EIATTR_CUDA_API_VERSION
	.align		4
        /*0000*/ 	.byte	0x04, 0x37
        /*0002*/ 	.short	(.L_35 - .L_34)
.L_34:
        /*0004*/ 	.word	0x00000082


	//----- nvinfo : EIATTR_KPARAM_INFO
	.align		4
.L_35:
        /*0008*/ 	.byte	0x04, 0x17
        /*000a*/ 	.short	(.L_37 - .L_36)
.L_36:
        /*000c*/ 	.word	0x00000000
        /*0010*/ 	.short	0x0005
        /*0012*/ 	.short	0x0020
        /*0014*/ 	.byte	0x00, 0xf0, 0x11, 0x00


	//----- nvinfo : EIATTR_KPARAM_INFO
	.align		4
.L_37:
        /*0018*/ 	.byte	0x04, 0x17
        /*001a*/ 	.short	(.L_39 - .L_38)
.L_38:
        /*001c*/ 	.word	0x00000000
        /*0020*/ 	.short	0x0004
        /*0022*/ 	.short	0x001c
        /*0024*/ 	.byte	0x00, 0xf0, 0x11, 0x00


	//----- nvinfo : EIATTR_KPARAM_INFO
	.align		4
.L_39:
        /*0028*/ 	.byte	0x04, 0x17
        /*002a*/ 	.short	(.L_41 - .L_40)
.L_40:
        /*002c*/ 	.word	0x00000000
        /*0030*/ 	.short	0x0003
        /*0032*/ 	.short	0x0018
        /*0034*/ 	.byte	0x00, 0xf0, 0x11, 0x00


	//----- nvinfo : EIATTR_KPARAM_INFO
	.align		4
.L_41:
        /*0038*/ 	.byte	0x04, 0x17
        /*003a*/ 	.short	(.L_43 - .L_42)
.L_42:
        /*003c*/ 	.word	0x00000000
        /*0040*/ 	.short	0x0002
        /*0042*/ 	.short	0x0010
        /*0044*/ 	.byte	0x00, 0xf5, 0x21, 0x00


	//----- nvinfo : EIATTR_KPARAM_INFO
	.align		4
.L_43:
        /*0048*/ 	.byte	0x04, 0x17
        /*004a*/ 	.short	(.L_45 - .L_44)
.L_44:
        /*004c*/ 	.word	0x00000000
        /*0050*/ 	.short	0x0001
        /*0052*/ 	.short	0x0008
        /*0054*/ 	.byte	0x00, 0xf5, 0x21, 0x00


	//----- nvinfo : EIATTR_KPARAM_INFO
	.align		4
.L_45:
        /*0058*/ 	.byte	0x04, 0x17
        /*005a*/ 	.short	(.L_47 - .L_46)
.L_46:
        /*005c*/ 	.word	0x00000000
        /*0060*/ 	.short	0x0000
        /*0062*/ 	.short	0x0000
        /*0064*/ 	.byte	0x00, 0xf5, 0x21, 0x00


	//----- nvinfo : EIATTR_SPARSE_MMA_MASK
	.align		4
.L_47:
        /*0068*/ 	.byte	0x03, 0x50
        /*006a*/ 	.short	0x0000


	//----- nvinfo : EIATTR_MAXREG_COUNT
	.align		4
        /*006c*/ 	.byte	0x03, 0x1b
        /*006e*/ 	.short	0x00ff


	//----- nvinfo : EIATTR_MERCURY_ISA_VERSION
	.align		4
        /*0070*/ 	.byte	0x03, 0x5f
        /*0072*/ 	.short	0x0101


	//----- nvinfo : EIATTR_VRC_CTA_INIT_COUNT
	.align		4
        /*0074*/ 	.byte	0x02, 0x4a
	.zero		1
	.zero		1


	//----- nvinfo : EIATTR_EXIT_INSTR_OFFSETS
	.align		4
        /*0078*/ 	.byte	0x04, 0x1c
        /*007a*/ 	.short	(.L_49 - .L_48)


	//   ....[0]....
.L_48:
        /*007c*/ 	.word	0x00000170


	//   ....[1]....
        /*0080*/ 	.word	0x00000950


	//----- nvinfo : EIATTR_CBANK_PARAM_SIZE
	.align		4
.L_49:
        /*0084*/ 	.byte	0x03, 0x19
        /*0086*/ 	.short	0x0024


	//----- nvinfo : EIATTR_PARAM_CBANK
	.align		4
        /*0088*/ 	.byte	0x04, 0x0a
        /*008a*/ 	.short	(.L_51 - .L_50)
	.align		4
.L_50:
        /*008c*/ 	.word	index@(.nv.constant0._Z12matrix_naiveIfEvPT_S1_S1_iii)
        /*0090*/ 	.short	0x0380
        /*0092*/ 	.short	0x0024


	//----- nvinfo : EIATTR_SW_WAR
	.align		4
.L_51:
        /*0094*/ 	.byte	0x04, 0x36
        /*0096*/ 	.short	(.L_53 - .L_52)
.L_52:
        /*0098*/ 	.word	0x00000008
.L_53:


//--------------------- .nv.callgraph             --------------------------
	.section	.nv.callgraph,"",@"SHT_CUDA_CALLGRAPH"
	.align	4
	.sectionentsize	8
	.align		4
        /*0000*/ 	.word	0x00000000
	.align		4
        /*0004*/ 	.word	0xffffffff
	.align		4
        /*0008*/ 	.word	0x00000000
	.align		4
        /*000c*/ 	.word	0xfffffffe
	.align		4
        /*0010*/ 	.word	0x00000000
	.align		4
        /*0014*/ 	.word	0xfffffffd
	.align		4
        /*0018*/ 	.word	0x00000000
	.align		4
        /*001c*/ 	.word	0xfffffffc


//--------------------- .text._Z13matrix_columnIfEvPT_S1_S1_iiii --------------------------
	.section	.text._Z13matrix_columnIfEvPT_S1_S1_iiii,"ax",@progbits
	.align	128
        .global         _Z13matrix_columnIfEvPT_S1_S1_iiii
        .type           _Z13matrix_columnIfEvPT_S1_S1_iiii,@function
        .size           _Z13matrix_columnIfEvPT_S1_S1_iiii,(.L_x_10 - _Z13matrix_columnIfEvPT_S1_S1_iiii)
        .other          _Z13matrix_columnIfEvPT_S1_S1_iiii,@"STO_CUDA_ENTRY STV_DEFAULT"
_Z13matrix_columnIfEvPT_S1_S1_iiii:
.text._Z13matrix_columnIfEvPT_S1_S1_iiii:
[----:B------:R-:W-:Y:S01]  /*0000*/  LDC R1, c[0x0][0x37c] ;  /* 0x0000df00ff017b82 */ /* 0x000fe20000000800 */
[----:B------:R-:W0:Y:S07]  /*0010*/  S2R R3, SR_TID.X ;  /* 0x0000000000037919 */ /* 0x000e2e0000002100 */
[----:B------:R-:W0:Y:S01]  /*0020*/  S2UR UR4, SR_CTAID.X ;  /* 0x00000000000479c3 */ /* 0x000e220000002500 */
[----:B------:R-:W1:Y:S07]  /*0030*/  LDCU UR5, c[0x0][0x3a0] ;  /* 0x00007400ff0577ac */ /* 0x000e6e0008000800 */
[----:B------:R-:W0:Y:S08]  /*0040*/  LDC R0, c[0x0][0x360] ;  /* 0x0000d800ff007b82 */ /* 0x000e300000000800 */
[----:B------:R-:W1:Y:S01]  /*0050*/  LDC R15, c[0x0][0x39c] ;  /* 0x0000e700ff0f7b82 */ /* 0x000e620000000800 */
[----:B0-----:R-:W-:-:S02]  /*0060*/  IMAD R0, R0, UR4, R3 ;  /* 0x0000000400007c24 */ /* 0x001fc4000f8e0203 */
[----:B-1----:R-:W-:-:S05]  /*0070*/  IMAD R3, R15, UR5, RZ ;  /* 0x000000050f037c24 */ /* 0x002fca000f8e02ff */
[----:B------:R-:W-:-:S13]  /*0080*/  ISETP.GE.AND P0, PT, R0, R3, PT ;  /* 0x000000030000720c */ /* 0x000fda0003f06270 */
[----:B------:R-:W-:Y:S05]  /*0090*/  @P0 EXIT ;  /* 0x000000000000094d */ /* 0x000fea0003800000 */
[----:B------:R-:W0:Y:S01]  /*00a0*/  LDC R14, c[0x0][0x3a4] ;  /* 0x0000e900ff0e7b82 */ /* 0x000e220000000800 */
[----:B------:R-:W-:Y:S01]  /*00b0*/  IABS R8, R0 ;  /* 0x0000000000087213 */ /* 0x000fe20000000000 */
[----:B------:R-:W1:Y:S01]  /*00c0*/  LDCU.64 UR6, c[0x0][0x358] ;  /* 0x00006b00ff0677ac */ /* 0x000e620008000a00 */
[----:B------:R-:W-:Y:S01]  /*00d0*/  MOV R26, RZ ;  /* 0x000000ff001a7202 */ /* 0x000fe20000000f00 */
[----:B0-----:R-:W-:-:S05]  /*00e0*/  IMAD R3, R14, UR5, RZ ;  /* 0x000000050e037c24 */ /* 0x001fca000f8e02ff */
[-C--:B------:R-:W-:Y:S02]  /*00f0*/  IABS R9, R3.reuse ;  /* 0x0000000300097213 */ /* 0x080fe40000000000 */
[----:B------:R-:W-:Y:S02]  /*0100*/  IABS R10, R3 ;  /* 0x00000003000a7213 */ /* 0x000fe40000000000 */
[----:B------:R-:W0:Y:S08]  /*0110*/  I2F.RP R2, R9 ;  /* 0x0000000900027306 */ /* 0x000e300000209400 */
[----:B0-----:R-:W0:Y:S02]  /*0120*/  MUFU.RCP R2, R2 ;  /* 0x0000000200027308 */ /* 0x001e240000001000 */
[----:B0-----:R-:W-:-:S02]  /*0130*/  IADD3 R4, PT, PT, R2, 0xffffffe, RZ ;  /* 0x0ffffffe02047810 */ /* 0x001fc40007ffe0ff */
[----:B------:R-:W-:-:S04]  /*0140*/  IADD3 R2, PT, PT, RZ, -R10, RZ ;  /* 0x8000000aff027210 */ /* 0x000fc80007ffe0ff */
[----:B------:R0:W2:Y:S02]  /*0150*/  F2I.FTZ.U32.TRUNC.NTZ R5, R4 ;  /* 0x0000000400057305 */ /* 0x0000a4000021f000 */
[----:B0-----:R-:W-:Y:S01]  /*0160*/  IMAD.MOV.U32 R4, RZ, RZ, RZ ;  /* 0x000000ffff047224 */ /* 0x001fe200078e00ff */
[----:B--2---:R-:W-:-:S05]  /*0170*/  IADD3 R6, PT, PT, RZ, -R5, RZ ;  /* 0x80000005ff067210 */ /* 0x004fca0007ffe0ff */
[----:B------:R-:W-:Y:S01]  /*0180*/  IMAD R7, R6, R9, RZ ;  /* 0x0000000906077224 */ /* 0x000fe200078e02ff */
[----:B------:R-:W-:-:S03]  /*0190*/  MOV R6, R8 ;  /* 0x0000000800067202 */ /* 0x000fc60000000f00 */
[----:B------:R-:W-:-:S06]  /*01a0*/  IMAD.HI.U32 R5, R5, R7, R4 ;  /* 0x0000000705057227 */ /* 0x000fcc00078e0004 */
[----:B------:R-:W-:-:S04]  /*01b0*/  IMAD.HI.U32 R7, R5, R6, RZ ;  /* 0x0000000605077227 */ /* 0x000fc800078e00ff */
[----:B------:R-:W-:-:S05]  /*01c0*/  IMAD R2, R7, R2, R6 ;  /* 0x0000000207027224 */ /* 0x000fca00078e0206 */
[----:B------:R-:W-:-:S13]  /*01d0*/  ISETP.GT.U32.AND P2, PT, R9, R2, PT ;  /* 0x000000020900720c */ /* 0x000fda0003f44070 */
[-C--:B------:R-:W-:Y:S02]  /*01e0*/  @!P2 IADD3 R2, PT, PT, R2, -R9.reuse, RZ ;  /* 0x800000090202a210 */ /* 0x080fe40007ffe0ff */
[----:B------:R-:W-:Y:S02]  /*01f0*/  @!P2 IADD3 R7, PT, PT, R7, 0x1, RZ ;  /* 0x000000010707a810 */ /* 0x000fe40007ffe0ff */
[----:B------:R-:W-:Y:S02]  /*0200*/  ISETP.GE.U32.AND P0, PT, R2, R9, PT ;  /* 0x000000090200720c */ /* 0x000fe40003f06070 */
[----:B------:R-:W-:Y:S02]  /*0210*/  LOP3.LUT R2, R0, R3, RZ, 0x3c, !PT ;  /* 0x0000000300027212 */ /* 0x000fe400078e3cff */
[----:B------:R-:W-:Y:S02]  /*0220*/  ISETP.NE.AND P2, PT, R3, RZ, PT ;  /* 0x000000ff0300720c */ /* 0x000fe40003f45270 */
[----:B------:R-:W-:-:S07]  /*0230*/  ISETP.GE.AND P1, PT, R2, RZ, PT ;  /* 0x000000ff0200720c */ /* 0x000fce0003f26270 */
[----:B------:R-:W-:-:S06]  /*0240*/  @P0 VIADD R7, R7, 0x1 ;  /* 0x0000000107070836 */ /* 0x000fcc0000000000 */
[----:B------:R-:W-:Y:S02]  /*0250*/  @!P1 IADD3 R7, PT, PT, -R7, RZ, RZ ;  /* 0x000000ff07079210 */ /* 0x000fe40007ffe1ff */
[----:B------:R-:W-:-:S04]  /*0260*/  @!P2 LOP3.LUT R7, RZ, R3, RZ, 0x33, !PT ;  /* 0x00000003ff07a212 */ /* 0x000fc800078e33ff */
[----:B------:R-:W-:-:S05]  /*0270*/  IADD3 R8, PT, PT, -R7, RZ, RZ ;  /* 0x000000ff07087210 */ /* 0x000fca0007ffe1ff */
[-C--:B------:R-:W-:Y:S02]  /*0280*/  IMAD R5, R14, R8.reuse, R15 ;  /* 0x000000080e057224 */ /* 0x080fe400078e020f */
[----:B------:R-:W-:-:S03]  /*0290*/  IMAD R11, R3, R8, R0 ;  /* 0x00000008030b7224 */ /* 0x000fc600078e0200 */
[----:B------:R-:W-:Y:S02]  /*02a0*/  VIMNMX R2, PT, PT, R5, R14, PT ;  /* 0x0000000e05027248 */ /* 0x000fe40003fe0100 */
[----:B------:R-:W-:Y:S02]  /*02b0*/  IABS R8, R11 ;  /* 0x0000000b00087213 */ /* 0x000fe40000000000 */
[----:B------:R-:W-:-:S04]  /*02c0*/  IABS R9, R2 ;  /* 0x0000000200097213 */ /* 0x000fc80000000000 */
[----:B------:R-:W0:Y:S08]  /*02d0*/  I2F.RP R6, R9 ;  /* 0x0000000900067306 */ /* 0x000e300000209400 */
[----:B0-----:R-:W0:Y:S02]  /*02e0*/  MUFU.RCP R6, R6 ;  /* 0x0000000600067308 */ /* 0x001e240000001000 */
[----:B0-----:R-:W-:-:S06]  /*02f0*/  IADD3 R4, PT, PT, R6, 0xffffffe, RZ ;  /* 0x0ffffffe06047810 */ /* 0x001fcc0007ffe0ff */
[----:B------:R0:W2:Y:S02]  /*0300*/  F2I.FTZ.U32.TRUNC.NTZ R5, R4 ;  /* 0x0000000400057305 */ /* 0x0000a4000021f000 */
[----:B0-----:R-:W-:Y:S02]  /*0310*/  HFMA2 R4, -RZ, RZ, 0, 0 ;  /* 0x00000000ff047431 */ /* 0x001fe400000001ff */
[----:B--2---:R-:W-:-:S05]  /*0320*/  IMAD.MOV R10, RZ, RZ, -R5 ;  /* 0x000000ffff0a7224 */ /* 0x004fca00078e0a05 */
[----:B------:R-:W-:Y:S02]  /*0330*/  MOV R0, R10 ;  /* 0x0000000a00007202 */ /* 0x000fe40000000f00 */
[----:B------:R-:W-:-:S03]  /*0340*/  IABS R10, R2 ;  /* 0x00000002000a7213 */ /* 0x000fc60000000000 */
[----:B------:R-:W-:Y:S01]  /*0350*/  IMAD R3, R0, R9, RZ ;  /* 0x0000000900037224 */ /* 0x000fe200078e02ff */
[----:B------:R-:W-:-:S03]  /*0360*/  MOV R0, R8 ;  /* 0x0000000800007202 */ /* 0x000fc60000000f00 */
[----:B------:R-:W-:-:S04]  /*0370*/  IMAD.HI.U32 R5, R5, R3, R4 ;  /* 0x0000000305057227 */ /* 0x000fc800078e0004 */
[----:B------:R-:W-:Y:S02]  /*0380*/  IMAD.MOV R3, RZ, RZ, -R10 ;  /* 0x000000ffff037224 */ /* 0x000fe400078e0a0a */
[----:B------:R-:W-:-:S04]  /*0390*/  IMAD.HI.U32 R5, R5, R0, RZ ;  /* 0x0000000005057227 */ /* 0x000fc800078e00ff */
[----:B------:R-:W-:Y:S01]  /*03a0*/  IMAD R0, R5, R3, R0 ;  /* 0x0000000305007224 */ /* 0x000fe200078e0200 */
[----:B------:R-:W-:-:S04]  /*03b0*/  LOP3.LUT R3, R11, R2, RZ, 0x3c, !PT ;  /* 0x000000020b037212 */ /* 0x000fc800078e3cff */
[----:B------:R-:W-:Y:S02]  /*03c0*/  ISETP.GT.U32.AND P2, PT, R9, R0, PT ;  /* 0x000000000900720c */ /* 0x000fe40003f44070 */
[----:B------:R-:W-:-:S11]  /*03d0*/  ISETP.GE.AND P1, PT, R3, RZ, PT ;  /* 0x000000ff0300720c */ /* 0x000fd60003f26270 */
[-C--:B------:R-:W-:Y:S02]  /*03e0*/  @!P2 IADD3 R0, PT, PT, R0, -R9.reuse, RZ ;  /* 0x800000090000a210 */ /* 0x080fe40007ffe0ff */
[----:B------:R-:W-:Y:S02]  /*03f0*/  @!P2 IADD3 R5, PT, PT, R5, 0x1, RZ ;  /* 0x000000010505a810 */ /* 0x000fe40007ffe0ff */
[----:B------:R-:W-:Y:S02]  /*0400*/  ISETP.GE.U32.AND P0, PT, R0, R9, PT ;  /* 0x000000090000720c */ /* 0x000fe40003f06070 */
[----:B------:R-:W0:Y:S01]  /*0410*/  LDC R0, c[0x0][0x398] ;  /* 0x0000e600ff007b82 */ /* 0x000e220000000800 */
[----:B------:R-:W-:-:S10]  /*0420*/  ISETP.NE.AND P2, PT, R2, RZ, PT ;  /* 0x000000ff0200720c */ /* 0x000fd40003f45270 */
[----:B------:R-:W-:-:S05]  /*0430*/  @P0 IADD3 R5, PT, PT, R5, 0x1, RZ ;  /* 0x0000000105050810 */ /* 0x000fca0007ffe0ff */
[----:B------:R-:W-:Y:S01]  /*0440*/  @!P1 IMAD.MOV R5, RZ, RZ, -R5 ;  /* 0x000000ffff059224 */ /* 0x000fe200078e0a05 */
[----:B------:R-:W-:-:S04]  /*0450*/  @!P2 LOP3.LUT R5, RZ, R2, RZ, 0x33, !PT ;  /* 0x00000002ff05a212 */ /* 0x000fc800078e33ff */
[C---:B------:R-:W-:Y:S01]  /*0460*/  IADD3 R3, PT, PT, -R5.reuse, RZ, RZ ;  /* 0x000000ff05037210 */ /* 0x040fe20007ffe1ff */
[----:B------:R-:W-:Y:S01]  /*0470*/  IMAD R17, R5, R15, RZ ;  /* 0x0000000f05117224 */ /* 0x000fe200078e02ff */
[----:B0-----:R-:W-:-:S03]  /*0480*/  ISETP.GE.AND P0, PT, R0, 0x1, PT ;  /* 0x000000010000780c */ /* 0x001fc60003f06270 */
[----:B------:R-:W-:-:S04]  /*0490*/  IMAD R2, R2, R3, R11 ;  /* 0x0000000302027224 */ /* 0x000fc800078e020b */
[----:B------:R-:W-:-:S06]  /*04a0*/  IMAD R14, R7, R14, R2 ;  /* 0x0000000e070e7224 */ /* 0x000fcc00078e0202 */
[----:B-1----:R-:W-:Y:S05]  /*04b0*/  @!P0 BRA `(.L_x_0) ;  /* 0x0000000400b48947 */ /* 0x002fea0003800000 */
[C---:B------:R-:W-:Y:S02]  /*04c0*/  ISETP.GE.U32.AND P0, PT, R0.reuse, 0x8, PT ;  /* 0x000000080000780c */ /* 0x040fe40003f06070 */
[----:B------:R-:W-:Y:S02]  /*04d0*/  LOP3.LUT R25, R0, 0x7, RZ, 0xc0, !PT ;  /* 0x0000000700197812 */ /* 0x000fe400078ec0ff */
[----:B------:R-:W-:Y:S02]  /*04e0*/  MOV R26, RZ ;  /* 0x000000ff001a7202 */ /* 0x000fe40000000f00 */
[----:B------:R-:W-:Y:S02]  /*04f0*/  ISETP.NE.AND P1, PT, R25, RZ, PT ;  /* 0x000000ff1900720c */ /* 0x000fe40003f25270 */
[----:B------:R-:W-:-:S05]  /*0500*/  MOV R18, RZ ;  /* 0x000000ff00127202 */ /* 0x000fca0000000f00 */
[----:B------:R-:W-:Y:S06]  /*0510*/  @!P0 BRA `(.L_x_1) ;  /* 0x0000000000c48947 */ /* 0x000fec0003800000 */
[----:B------:R-:W0:Y:S01]  /*0520*/  LDCU.64 UR4, c[0x0][0x388] ;  /* 0x00007100ff0477ac */ /* 0x000e220008000a00 */
[----:B------:R-:W-:Y:S01]  /*0530*/  LOP3.LUT R18, R0, 0x7ffffff8, RZ, 0xc0, !PT ;  /* 0x7ffffff800127812 */ /* 0x000fe200078ec0ff */
[----:B------:R-:W-:Y:S01]  /*0540*/  IMAD.MOV.U32 R26, RZ, RZ, RZ ;  /* 0x000000ffff1a7224 */ /* 0x000fe200078e00ff */
[----:B------:R-:W-:Y:S02]  /*0550*/  MOV R16, R17 ;  /* 0x0000001100107202 */ /* 0x000fe40000000f00 */
[----:B------:R-:W-:Y:S02]  /*0560*/  MOV R20, R14 ;  /* 0x0000000e00147202 */ /* 0x000fe40000000f00 */
[----:B------:R-:W-:Y:S01]  /*0570*/  IADD3 R19, PT, PT, -R18, RZ, RZ ;  /* 0x000000ff12137210 */ /* 0x000fe20007ffe1ff */
[----:B0-----:R-:W-:-:S04]  /*0580*/  UIADD3 UR4, UP0, UPT, UR4, 0x10, URZ ;  /* 0x0000001004047890 */ /* 0x001fc8000ff1e0ff */
[----:B------:R-:W-:-:S12]  /*0590*/  UIADD3.X UR5, UPT, UPT, URZ, UR5, URZ, UP0, !UPT ;  /* 0x00000005ff057290 */ /* 0x000fd800087fe4ff */
.L_x_2:
[----:B------:R-:W0:Y:S01]  /*05a0*/  LDC.64 R10, c[0x0][0x390] ;  /* 0x0000e400ff0a7b82 */ /* 0x000e220000000a00 */
[----:B------:R-:W-:Y:S01]  /*05b0*/  MOV R2, UR4 ;  /* 0x0000000400027c02 */ /* 0x000fe20008000f00 */
[----:B------:R-:W-:-:S04]  /*05c0*/  IMAD.U32 R3, RZ, RZ, UR5 ;  /* 0x00000005ff037e24 */ /* 0x000fc8000f8e00ff */
[----:B------:R-:W-:-:S05]  /*05d0*/  IMAD.WIDE R2, R16, 0x4, R2 ;  /* 0x0000000410027825 */ /* 0x000fca00078e0202 */
[----:B------:R-:W2:Y:S04]  /*05e0*/  LDG.E R29, desc[UR6][R2.64+-0x10] ;  /* 0xfffff006021d7981 */ /* 0x000ea8000c1e1900 */
[----:B------:R-:W3:Y:S04]  /*05f0*/  LDG.E R22, desc[UR6][R2.64+-0xc] ;  /* 0xfffff40602167981 */ /* 0x000ee8000c1e1900 */
[----:B------:R-:W4:Y:S04]  /*0600*/  LDG.E R27, desc[UR6][R2.64+-0x8] ;  /* 0xfffff806021b7981 */ /* 0x000f28000c1e1900 */
[----:B------:R-:W5:Y:S01]  /*0610*/  LDG.E R28, desc[UR6][R2.64+-0x4] ;  /* 0xfffffc06021c7981 */ /* 0x000f62000c1e1900 */
[----:B0-----:R-:W-:-:S05]  /*0620*/  IMAD.WIDE R10, R20, 0x4, R10 ;  /* 0x00000004140a7825 */ /* 0x001fca00078e020a */
[----:B------:R0:W2:Y:S01]  /*0630*/  LDG.E R23, desc[UR6][R10.64] ;  /* 0x000000060a177981 */ /* 0x0000a2000c1e1900 */
[----:B------:R-:W-:-:S05]  /*0640*/  IMAD.WIDE R12, R15, 0x4, R10 ;  /* 0x000000040f0c7825 */ /* 0x000fca00078e020a */
[----:B------:R1:W3:Y:S01]  /*0650*/  LDG.E R21, desc[UR6][R12.64] ;  /* 0x000000060c157981 */ /* 0x0002e2000c1e1900 */
[----:B------:R-:W-:-:S05]  /*0660*/  IMAD.WIDE R4, R15, 0x4, R12 ;  /* 0x000000040f047825 */ /* 0x000fca00078e020c */
[----:B------:R1:W4:Y:S01]  /*0670*/  LDG.E R24, desc[UR6][R4.64] ;  /* 0x0000000604187981 */ /* 0x000322000c1e1900 */
[----:B------:R-:W-:-:S04]  /*0680*/  IMAD.WIDE R6, R15, 0x4, R4 ;  /* 0x000000040f067825 */ /* 0x000fc800078e0204 */
[C---:B------:R-:W-:Y:S02]  /*0690*/  IMAD.WIDE R8, R15.reuse, 0x4, R6 ;  /* 0x000000040f087825 */ /* 0x040fe400078e0206 */
[----:B------:R-:W5:Y:S02]  /*06a0*/  LDG.E R7, desc[UR6][R6.64] ;  /* 0x0000000606077981 */ /* 0x000f64000c1e1900 */
[C---:B0-----:R-:W-:Y:S02]  /*06b0*/  IMAD.WIDE R10, R15.reuse, 0x4, R8 ;  /* 0x000000040f0a7825 */ /* 0x041fe400078e0208 */
[----:B------:R-:W5:Y:S02]  /*06c0*/  LDG.E R8, desc[UR6][R8.64] ;  /* 0x0000000608087981 */ /* 0x000f64000c1e1900 */
[C---:B-1----:R-:W-:Y:S02]  /*06d0*/  IMAD.WIDE R12, R15.reuse, 0x4, R10 ;  /* 0x000000040f0c7825 */ /* 0x042fe400078e020a */
[----:B------:R-:W5:Y:S04]  /*06e0*/  LDG.E R6, desc[UR6][R2.64+0x4] ;  /* 0x0000040602067981 */ /* 0x000f68000c1e1900 */
[----:B------:R-:W5:Y:S01]  /*06f0*/  LDG.E R11, desc[UR6][R10.64] ;  /* 0x000000060a0b7981 */ /* 0x000f62000c1e1900 */
[----:B------:R-:W-:-:S03]  /*0700*/  IMAD.WIDE R4, R15, 0x4, R12 ;  /* 0x000000040f047825 */ /* 0x000fc600078e020c */
[----:B------:R-:W5:Y:S04]  /*0710*/  LDG.E R9, desc[UR6][R2.64+0x8] ;  /* 0x0000080602097981 */ /* 0x000f68000c1e1900 */
[----:B------:R-:W5:Y:S04]  /*0720*/  LDG.E R5, desc[UR6][R4.64] ;  /* 0x0000000604057981 */ /* 0x000f68000c1e1900 */
[----:B------:R-:W5:Y:S01]  /*0730*/  LDG.E R10, desc[UR6][R2.64+0xc] ;  /* 0x00000c06020a7981 */ /* 0x000f62000c1e1900 */
[----:B--2---:R-:W-:-:S03]  /*0740*/  FFMA R23, R29, R23, R26 ;  /* 0x000000171d177223 */ /* 0x004fc6000000001a */
[----:B------:R-:W2:Y:S04]  /*0750*/  LDG.E R29, desc[UR6][R2.64] ;  /* 0x00000006021d7981 */ /* 0x000ea8000c1e1900 */
[----:B------:R-:W2:Y:S01]  /*0760*/  LDG.E R26, desc[UR6][R12.64] ;  /* 0x000000060c1a7981 */ /* 0x000ea2000c1e1900 */
[----:B---3--:R-:W-:Y:S01]  /*0770*/  FFMA R22, R22, R21, R23 ;  /* 0x0000001516167223 */ /* 0x008fe20000000017 */
[----:B------:R-:W-:-:S03]  /*0780*/  IADD3 R19, PT, PT, R19, 0x8, RZ ;  /* 0x0000000813137810 */ /* 0x000fc60007ffe0ff */
[----:B----4-:R-:W-:Y:S01]  /*0790*/  FFMA R27, R27, R24, R22 ;  /* 0x000000181b1b7223 */ /* 0x010fe20000000016 */
[----:B------:R-:W-:-:S03]  /*07a0*/  ISETP.NE.AND P0, PT, R19, RZ, PT ;  /* 0x000000ff1300720c */ /* 0x000fc60003f05270 */
[----:B-----5:R-:W-:Y:S01]  /*07b0*/  FFMA R28, R28, R7, R27 ;  /* 0x000000071c1c7223 */ /* 0x020fe2000000001b */
[----:B------:R-:W-:Y:S02]  /*07c0*/  LEA R20, R15, R20, 0x3 ;  /* 0x000000140f147211 */ /* 0x000fe400078e18ff */
[----:B------:R-:W-:Y:S01]  /*07d0*/  IADD3 R16, PT, PT, R16, 0x8, RZ ;  /* 0x0000000810107810 */ /* 0x000fe20007ffe0ff */
[----:B--2---:R-:W-:-:S04]  /*07e0*/  FFMA R29, R29, R8, R28 ;  /* 0x000000081d1d7223 */ /* 0x004fc8000000001c */
[----:B------:R-:W-:-:S04]  /*07f0*/  FFMA R6, R6, R11, R29 ;  /* 0x0000000b06067223 */ /* 0x000fc8000000001d */
[----:B------:R-:W-:-:S04]  /*0800*/  FFMA R9, R9, R26, R6 ;  /* 0x0000001a09097223 */ /* 0x000fc80000000006 */
[----:B------:R-:W-:Y:S01]  /*0810*/  FFMA R26, R10, R5, R9 ;  /* 0x000000050a1a7223 */ /* 0x000fe20000000009 */
[----:B------:R-:W-:Y:S06]  /*0820*/  @P0 BRA `(.L_x_2) ;  /* 0xfffffffc005c0947 */ /* 0x000fec000383ffff */
.L_x_1:
[----:B------:R-:W-:Y:S05]  /*0830*/  @!P1 BRA `(.L_x_0) ;  /* 0x0000000000d49947 */ /* 0x000fea0003800000 */
[----:B------:R-:W-:Y:S02]  /*0840*/  ISETP.GE.U32.AND P0, PT, R25, 0x4, PT ;  /* 0x000000041900780c */ /* 0x000fe40003f06070 */
[----:B------:R-:W-:-:S04]  /*0850*/  LOP3.LUT R16, R0, 0x3, RZ, 0xc0, !PT ;  /* 0x0000000300107812 */ /* 0x000fc800078ec0ff */
[----:B------:R-:W-:-:S07]  /*0860*/  ISETP.NE.AND P1, PT, R16, RZ, PT ;  /* 0x000000ff1000720c */ /* 0x000fce0003f25270 */
[----:B------:R-:W-:Y:S06]  /*0870*/  @!P0 BRA `(.L_x_3) ;  /* 0x0000000000588947 */ /* 0x000fec0003800000 */
[----:B------:R-:W0:Y:S01]  /*0880*/  LDC.64 R8, c[0x0][0x390] ;  /* 0x0000e400ff087b82 */ /* 0x000e220000000a00 */
[----:B------:R-:W-:Y:S01]  /*0890*/  IMAD R7, R18, R15, R14 ;  /* 0x0000000f12077224 */ /* 0x000fe200078e020e */
[----:B------:R-:W-:-:S06]  /*08a0*/  IADD3 R5, PT, PT, R17, R18, RZ ;  /* 0x0000001211057210 */ /* 0x000fcc0007ffe0ff */
[----:B------:R-:W1:Y:S01]  /*08b0*/  LDC.64 R2, c[0x0][0x388] ;  /* 0x0000e200ff027b82 */ /* 0x000e620000000a00 */
[----:B0-----:R-:W-:-:S04]  /*08c0*/  IMAD.WIDE R8, R7, 0x4, R8 ;  /* 0x0000000407087825 */ /* 0x001fc800078e0208 */
[----:B------:R-:W-:Y:S02]  /*08d0*/  IMAD.WIDE R10, R15, 0x4, R8 ;  /* 0x000000040f0a7825 */ /* 0x000fe400078e0208 */
[----:B------:R-:W2:Y:S02]  /*08e0*/  LDG.E R8, desc[UR6][R8.64] ;  /* 0x0000000608087981 */ /* 0x000ea4000c1e1900 */
[----:B-1----:R-:W-:-:S04]  /*08f0*/  IMAD.WIDE R2, R5, 0x4, R2 ;  /* 0x0000000405027825 */ /* 0x002fc800078e0202 */
[C---:B------:R-:W-:Y:S01]  /*0900*/  IMAD.WIDE R4, R15.reuse, 0x4, R10 ;  /* 0x000000040f047825 */ /* 0x040fe200078e020a */
[----:B------:R-:W2:Y:S04]  /*0910*/  LDG.E R13, desc[UR6][R2.64] ;  /* 0x00000006020d7981 */ /* 0x000ea8000c1e1900 */
[----:B------:R-:W3:Y:S01]  /*0920*/  LDG.E R10, desc[UR6][R10.64] ;  /* 0x000000060a0a7981 */ /* 0x000ee2000c1e1900 */
[----:B------:R-:W-:-:S03]  /*0930*/  IMAD.WIDE R6, R15, 0x4, R4 ;  /* 0x000000040f067825 */ /* 0x000fc600078e0204 */
[----:B------:R-:W3:Y:S04]  /*0940*/  LDG.E R12, desc[UR6][R2.64+0x4] ;  /* 0x00000406020c7981 */ /* 0x000ee8000c1e1900 */
[----:B------:R-:W4:Y:S04]  /*0950*/  LDG.E R20, desc[UR6][R4.64] ;  /* 0x0000000604147981 */ /* 0x000f28000c1e1900 */
[----:B------:R-:W4:Y:S04]  /*0960*/  LDG.E R19, desc[UR6][R2.64+0x8] ;  /* 0x0000080602137981 */ /* 0x000f28000c1e1900 */
[----:B------:R-:W5:Y:S04]  /*0970*/  LDG.E R21, desc[UR6][R2.64+0xc] ;  /* 0x00000c0602157981 */ /* 0x000f68000c1e1900 */
[----:B------:R-:W5:Y:S01]  /*0980*/  LDG.E R6, desc[UR6][R6.64] ;  /* 0x0000000606067981 */ /* 0x000f62000c1e1900 */
[----:B------:R-:W-:-:S02]  /*0990*/  VIADD R18, R18, 0x4 ;  /* 0x0000000412127836 */ /* 0x000fc40000000000 */
[----:B--2---:R-:W-:-:S04]  /*09a0*/  FFMA R13, R13, R8, R26 ;  /* 0x000000080d0d7223 */ /* 0x004fc8000000001a */
[----:B---3--:R-:W-:-:S04]  /*09b0*/  FFMA R12, R12, R10, R13 ;  /* 0x0000000a0c0c7223 */ /* 0x008fc8000000000d */
[----:B----4-:R-:W-:-:S04]  /*09c0*/  FFMA R12, R19, R20, R12 ;  /* 0x00000014130c7223 */ /* 0x010fc8000000000c */
[----:B-----5:R-:W-:-:S07]  /*09d0*/  FFMA R26, R21, R6, R12 ;  /* 0x00000006151a7223 */ /* 0x020fce000000000c */
.L_x_3:
[----:B------:R-:W-:Y:S05]  /*09e0*/  @!P1 BRA `(.L_x_0) ;  /* 0x0000000000689947 */ /* 0x000fea0003800000 */
[----:B------:R-:W-:Y:S02]  /*09f0*/  ISETP.NE.AND P0, PT, R16, 0x1, PT ;  /* 0x000000011000780c */ /* 0x000fe40003f05270 */
[----:B------:R-:W-:-:S04]  /*0a00*/  LOP3.LUT R0, R0, 0x1, RZ, 0xc0, !PT ;  /* 0x0000000100007812 */ /* 0x000fc800078ec0ff */
[----:B------:R-:W-:-:S07]  /*0a10*/  ISETP.NE.U32.AND P1, PT, R0, 0x1, PT ;  /* 0x000000010000780c */ /* 0x000fce0003f25070 */
[----:B------:R-:W0:Y:S01]  /*0a20*/  @P0 LDC.64 R8, c[0x0][0x390] ;  /* 0x0000e400ff080b82 */ /* 0x000e220000000a00 */
[C---:B------:R-:W-:Y:S01]  /*0a30*/  @P0 IMAD R13, R18.reuse, R15, R14 ;  /* 0x0000000f120d0224 */ /* 0x040fe200078e020e */
[----:B------:R-:W-:Y:S02]  /*0a40*/  @P0 IADD3 R11, PT, PT, R17, R18, RZ ;  /* 0x00000012110b0210 */ /* 0x000fe40007ffe0ff */
[----:B------:R-:W-:-:S04]  /*0a50*/  @P0 IADD3 R18, PT, PT, R18, 0x2, RZ ;  /* 0x0000000212120810 */ /* 0x000fc80007ffe0ff */
[----:B------:R-:W1:Y:S01]  /*0a60*/  @P0 LDC.64 R6, c[0x0][0x388] ;  /* 0x0000e200ff060b82 */ /* 0x000e620000000a00 */
[----:B------:R-:W-:-:S07]  /*0a70*/  @!P1 IMAD R19, R18, R15, R14 ;  /* 0x0000000f12139224 */ /* 0x000fce00078e020e */
[----:B------:R-:W2:Y:S08]  /*0a80*/  @!P1 LDC.64 R4, c[0x0][0x388] ;  /* 0x0000e200ff049b82 */ /* 0x000eb00000000a00 */
[----:B------:R-:W3:Y:S01]  /*0a90*/  @!P1 LDC.64 R2, c[0x0][0x390] ;  /* 0x0000e400ff029b82 */ /* 0x000ee20000000a00 */
[----:B0-----:R-:W-:Y:S01]  /*0aa0*/  @P0 IMAD.WIDE R8, R13, 0x4, R8 ;  /* 0x000000040d080825 */ /* 0x001fe200078e0208 */
[----:B------:R-:W-:-:S04]  /*0ab0*/  @!P1 IADD3 R13, PT, PT, R17, R18, RZ ;  /* 0x00000012110d9210 */ /* 0x000fc80007ffe0ff */
[----:B------:R-:W4:Y:S01]  /*0ac0*/  @P0 LDG.E R0, desc[UR6][R8.64] ;  /* 0x0000000608000981 */ /* 0x000f22000c1e1900 */
[----:B-1----:R-:W-:-:S04]  /*0ad0*/  @P0 IMAD.WIDE R6, R11, 0x4, R6 ;  /* 0x000000040b060825 */ /* 0x002fc800078e0206 */
[----:B------:R-:W-:Y:S01]  /*0ae0*/  @P0 IMAD.WIDE R10, R15, 0x4, R8 ;  /* 0x000000040f0a0825 */ /* 0x000fe200078e0208 */
[----:B------:R-:W5:Y:S04]  /*0af0*/  @P0 LDG.E R21, desc[UR6][R6.64+0x4] ;  /* 0x0000040606150981 */ /* 0x000f68000c1e1900 */
[----:B------:R-:W4:Y:S01]  /*0b00*/  @P0 LDG.E R15, desc[UR6][R6.64] ;  /* 0x00000006060f0981 */ /* 0x000f22000c1e1900 */
[----:B--2---:R-:W-:-:S03]  /*0b10*/  @!P1 IMAD.WIDE R4, R13, 0x4, R4 ;  /* 0x000000040d049825 */ /* 0x004fc600078e0204 */
[----:B------:R-:W5:Y:S01]  /*0b20*/  @P0 LDG.E R10, desc[UR6][R10.64] ;  /* 0x000000060a0a0981 */ /* 0x000f62000c1e1900 */
[----:B---3--:R-:W-:-:S03]  /*0b30*/  @!P1 IMAD.WIDE R2, R19, 0x4, R2 ;  /* 0x0000000413029825 */ /* 0x008fc600078e0202 */
[----:B------:R-:W2:Y:S04]  /*0b40*/  @!P1 LDG.E R5, desc[UR6][R4.64] ;  /* 0x0000000604059981 */ /* 0x000ea8000c1e1900 */
[----:B------:R-:W2:Y:S01]  /*0b50*/  @!P1 LDG.E R2, desc[UR6][R2.64] ;  /* 0x0000000602029981 */ /* 0x000ea2000c1e1900 */
[----:B----4-:R-:W-:-:S04]  /*0b60*/  @P0 FFMA R0, R15, R0, R26 ;  /* 0x000000000f000223 */ /* 0x010fc8000000001a */
[----:B-----5:R-:W-:-:S04]  /*0b70*/  @P0 FFMA R26, R21, R10, R0 ;  /* 0x0000000a151a0223 */ /* 0x020fc80000000000 */
[----:B--2---:R-:W-:-:S07]  /*0b80*/  @!P1 FFMA R26, R5, R2, R26 ;  /* 0x00000002051a9223 */ /* 0x004fce000000001a */
.L_x_0:
[----:B------:R-:W0:Y:S01]  /*0b90*/  LDC.64 R2, c[0x0][0x380] ;  /* 0x0000e000ff027b82 */ /* 0x000e220000000a00 */
[----:B------:R-:W-:-:S05]  /*0ba0*/  IADD3 R17, PT, PT, R14, R17, RZ ;  /* 0x000000110e117210 */ /* 0x000fca0007ffe0ff */
[----:B0-----:R-:W-:-:S05]  /*0bb0*/  IMAD.WIDE R2, R17, 0x4, R2 ;  /* 0x0000000411027825 */ /* 0x001fca00078e0202 */
[----:B------:R-:W-:Y:S01]  /*0bc0*/  STG.E desc[UR6][R2.64], R26 ;  /* 0x0000001a02007986 */ /* 0x000fe2000c101906 */
[----:B------:R-:W-:Y:S05]  /*0bd0*/  EXIT ;  /* 0x000000000000794d */ /* 0x000fea0003800000 */
.L_x_4:
[----:B------:R-:W-:-:S00]  /*0be0*/  BRA `(.L_x_4) ;  /* 0xfffffffc00fc7947 */ /* 0x000fc0000383ffff */
[----:B------:R-:W-:-:S00]  /*0bf0*/  NOP ;  /* 0x0000000000007918 */ /* 0x000fc00000000000 */
        /* <DEDUP_REMOVED lines=8> */
.L_x_10:


//--------------------- .text._Z12matrix_naiveIfEvPT_S1_S1_iii --------------------------
	.section	.text._Z12matrix_naiveIfEvPT_S1_S1_iii,"ax",@progbits
	.align	128
        .global         _Z12matrix_naiveIfEvPT_S1_S1_iii
        .type           _Z12matrix_naiveIfEvPT_S1_S1_iii,@function
        .size           _Z12matrix_naiveIfEvPT_S1_S1_iii,(.L_x_11 - _Z12matrix_naiveIfEvPT_S1_S1_iii)
        .other          _Z12matrix_naiveIfEvPT_S1_S1_iii,@"STO_CUDA_ENTRY STV_DEFAULT"
_Z12matrix_naiveIfEvPT_S1_S1_iii:
.text._Z12matrix_naiveIfEvPT_S1_S1_iii:
[----:B------:R-:W-:Y:S08]  /*0000*/  LDC R1, c[0x0][0x37c] ;  /* 0x0000df00ff017b82 */ /* 0x000ff00000000800 */
[----:B------:R-:W0:Y:S01]  /*0010*/  LDC R15, c[0x0][0x39c] ;  /* 0x0000e700ff0f7b82 */ /* 0x000e220000000800 */
[----:B------:R-:W1:Y:S07]  /*0020*/  S2R R5, SR_TID.X ;  /* 0x0000000000057919 */ /* 0x000e6e0000002100 */
[----:B------:R-:W1:Y:S08]  /*0030*/  S2UR UR4, SR_CTAID.X ;  /* 0x00000000000479c3 */ /* 0x000e700000002500 */
[----:B------:R-:W1:Y:S01]  /*0040*/  LDC R0, c[0x0][0x360] ;  /* 0x0000d800ff007b82 */ /* 0x000e620000000800 */
[----:B0-----:R-:W-:-:S04]  /*0050*/  IABS R7, R15 ;  /* 0x0000000f00077213 */ /* 0x001fc80000000000 */
[----:B------:R-:W0:Y:S01]  /*0060*/  I2F.RP R4, R7 ;  /* 0x0000000700047306 */ /* 0x000e220000209400 */
[----:B-1----:R-:W-:Y:S01]  /*0070*/  IMAD R0, R0, UR4, R5 ;  /* 0x0000000400007c24 */ /* 0x002fe2000f8e0205 */
[----:B------:R-:W1:Y:S06]  /*0080*/  LDCU UR4, c[0x0][0x3a0] ;  /* 0x00007400ff0477ac */ /* 0x000e6c0008000800 */
[----:B0-----:R-:W0:Y:S01]  /*0090*/  MUFU.RCP R4, R4 ;  /* 0x0000000400047308 */ /* 0x001e220000001000 */
[----:B------:R-:W-:Y:S02]  /*00a0*/  IABS R16, R0 ;  /* 0x0000000000107213 */ /* 0x000fe40000000000 */
[----:B0-----:R-:W-:-:S05]  /*00b0*/  IADD3 R2, PT, PT, R4, 0xffffffe, RZ ;  /* 0x0ffffffe04027810 */ /* 0x001fca0007ffe0ff */
[----:B------:R0:W2:Y:S02]  /*00c0*/  F2I.FTZ.U32.TRUNC.NTZ R3, R2 ;  /* 0x0000000200037305 */ /* 0x0000a4000021f000 */
[----:B0-----:R-:W-:Y:S01]  /*00d0*/  HFMA2 R2, -RZ, RZ, 0, 0 ;  /* 0x00000000ff027431 */ /* 0x001fe200000001ff */
[----:B--2---:R-:W-:-:S05]  /*00e0*/  IADD3 R6, PT, PT, RZ, -R3, RZ ;  /* 0x80000003ff067210 */ /* 0x004fca0007ffe0ff */
[----:B------:R-:W-:-:S04]  /*00f0*/  IMAD R5, R6, R7, RZ ;  /* 0x0000000706057224 */ /* 0x000fc800078e02ff */
[----:B------:R-:W-:-:S06]  /*0100*/  IMAD.HI.U32 R3, R3, R5, R2 ;  /* 0x0000000503037227 */ /* 0x000fcc00078e0002 */
[----:B------:R-:W-:-:S05]  /*0110*/  IMAD.HI.U32 R3, R3, R16, RZ ;  /* 0x0000001003037227 */ /* 0x000fca00078e00ff */
[----:B------:R-:W-:Y:S01]  /*0120*/  IADD3 R2, PT, PT, -R3, RZ, RZ ;  /* 0x000000ff03027210 */ /* 0x000fe20007ffe1ff */
[----:B-1----:R-:W-:-:S04]  /*0130*/  IMAD R3, R15, UR4, RZ ;  /* 0x000000040f037c24 */ /* 0x002fc8000f8e02ff */
[----:B------:R-:W-:Y:S01]  /*0140*/  IMAD R16, R7, R2, R16 ;  /* 0x0000000207107224 */ /* 0x000fe200078e0210 */
[----:B------:R-:W-:-:S04]  /*0150*/  ISETP.GE.AND P1, PT, R0, R3, PT ;  /* 0x000000030000720c */ /* 0x000fc80003f26270 */
[----:B------:R-:W-:-:S09]  /*0160*/  ISETP.GT.U32.AND P0, PT, R7, R16, PT ;  /* 0x000000100700720c */ /* 0x000fd20003f04070 */
[----:B------:R-:W-:Y:S05]  /*0170*/  @P1 EXIT ;  /* 0x000000000000194d */ /* 0x000fea0003800000 */
[----:B------:R-:W0:Y:S01]  /*0180*/  LDC R14, c[0x0][0x398] ;  /* 0x0000e600ff0e7b82 */ /* 0x000e220000000800 */
[----:B------:R-:W-:Y:S01]  /*0190*/  @!P0 IADD3 R16, PT, PT, R16, -R7, RZ ;  /* 0x8000000710108210 */ /* 0x000fe20007ffe0ff */
[----:B------:R-:W1:Y:S01]  /*01a0*/  LDCU.64 UR6, c[0x0][0x358] ;  /* 0x00006b00ff0677ac */ /* 0x000e620008000a00 */
[----:B------:R-:W-:Y:S02]  /*01b0*/  ISETP.GE.AND P1, PT, R0, RZ, PT ;  /* 0x000000ff0000720c */ /* 0x000fe40003f26270 */
[----:B------:R-:W-:Y:S02]  /*01c0*/  ISETP.GT.U32.AND P2, PT, R7, R16, PT ;  /* 0x000000100700720c */ /* 0x000fe40003f44070 */
[----:B------:R-:W-:Y:S02]  /*01d0*/  ISETP.NE.AND P0, PT, R15, RZ, PT ;  /* 0x000000ff0f00720c */ /* 0x000fe40003f05270 */
[----:B------:R-:W-:-:S09]  /*01e0*/  MOV R26, RZ ;  /* 0x000000ff001a7202 */ /* 0x000fd20000000f00 */
[----:B------:R-:W-:-:S04]  /*01f0*/  @!P2 IADD3 R16, PT, PT, R16, -R7, RZ ;  /* 0x800000071010a210 */ /* 0x000fc80007ffe0ff */
[----:B------:R-:W-:Y:S02]  /*0200*/  @!P1 IADD3 R16, PT, PT, -R16, RZ, RZ ;  /* 0x000000ff10109210 */ /* 0x000fe40007ffe1ff */
[----:B0-----:R-:W-:Y:S02]  /*0210*/  ISETP.GE.AND P2, PT, R14, 0x1, PT ;  /* 0x000000010e00780c */ /* 0x001fe40003f46270 */
[----:B------:R-:W-:-:S11]  /*0220*/  @!P0 LOP3.LUT R16, RZ, R15, RZ, 0x33, !PT ;  /* 0x0000000fff108212 */ /* 0x000fd600078e33ff */
[----:B-1----:R-:W-:Y:S05]  /*0230*/  @!P2 BRA `(.L_x_5) ;  /* 0x0000000400b8a947 */ /* 0x002fea0003800000 */
[C---:B------:R-:W-:Y:S01]  /*0240*/  ISETP.GE.U32.AND P0, PT, R14.reuse, 0x8, PT ;  /* 0x000000080e00780c */ /* 0x040fe20003f06070 */
[----:B------:R-:W-:Y:S01]  /*0250*/  HFMA2 R19, -RZ, RZ, 0, 0 ;  /* 0x00000000ff137431 */ /* 0x000fe200000001ff */
[----:B------:R-:W-:Y:S02]  /*0260*/  LOP3.LUT R25, R14, 0x7, RZ, 0xc0, !PT ;  /* 0x000000070e197812 */ /* 0x000fe400078ec0ff */
[----:B------:R-:W-:Y:S02]  /*0270*/  IADD3 R18, PT, PT, R0, -R16, RZ ;  /* 0x8000001000127210 */ /* 0x000fe40007ffe0ff */
[----:B------:R-:W-:Y:S02]  /*0280*/  ISETP.NE.AND P1, PT, R25, RZ, PT ;  /* 0x000000ff1900720c */ /* 0x000fe40003f25270 */
[----:B------:R-:W-:-:S05]  /*0290*/  MOV R26, RZ ;  /* 0x000000ff001a7202 */ /* 0x000fca0000000f00 */
[----:B------:R-:W-:Y:S06]  /*02a0*/  @!P0 BRA `(.L_x_6) ;  /* 0x0000000000c48947 */ /* 0x000fec0003800000 */
[----:B------:R-:W0:Y:S01]  /*02b0*/  LDCU.64 UR4, c[0x0][0x388] ;  /* 0x00007100ff0477ac */ /* 0x000e220008000a00 */
[----:B------:R-:W-:Y:S02]  /*02c0*/  LOP3.LUT R19, R14, 0x7ffffff8, RZ, 0xc0, !PT ;  /* 0x7ffffff80e137812 */ /* 0x000fe400078ec0ff */
[----:B------:R-:W-:Y:S02]  /*02d0*/  MOV R26, RZ ;  /* 0x000000ff001a7202 */ /* 0x000fe40000000f00 */
[----:B------:R-:W-:Y:S02]  /*02e0*/  MOV R17, R18 ;  /* 0x0000001200117202 */ /* 0x000fe40000000f00 */
[----:B------:R-:W-:Y:S02]  /*02f0*/  MOV R22, R16 ;  /* 0x0000001000167202 */ /* 0x000fe40000000f00 */
[----:B------:R-:W-:Y:S01]  /*0300*/  IADD3 R20, PT, PT, -R19, RZ, RZ ;  /* 0x000000ff13147210 */ /* 0x000fe20007ffe1ff */
[----:B0-----:R-:W-:-:S04]  /*0310*/  UIADD3 UR4, UP0, UPT, UR4, 0x10, URZ ;  /* 0x0000001004047890 */ /* 0x001fc8000ff1e0ff */
[----:B------:R-:W-:-:S12]  /*0320*/  UIADD3.X UR5, UPT, UPT, URZ, UR5, URZ, UP0, !UPT ;  /* 0x00000005ff057290 */ /* 0x000fd800087fe4ff */
.L_x_7:
[----:B------:R-:W0:Y:S01]  /*0330*/  LDC.64 R12, c[0x0][0x390] ;  /* 0x0000e400ff0c7b82 */ /* 0x000e220000000a00 */
[----:B------:R-:W-:Y:S02]  /*0340*/  MOV R2, UR4 ;  /* 0x0000000400027c02 */ /* 0x000fe40008000f00 */
[----:B------:R-:W-:-:S03]  /*0350*/  MOV R3, UR5 ;  /* 0x0000000500037c02 */ /* 0x000fc60008000f00 */
[----:B------:R-:W-:-:S05]  /*0360*/  IMAD.WIDE R2, R17, 0x4, R2 ;  /* 0x0000000411027825 */ /* 0x000fca00078e0202 */
[----:B------:R-:W2:Y:S04]  /*0370*/  LDG.E R21, desc[UR6][R2.64+-0x10] ;  /* 0xfffff00602157981 */ /* 0x000ea8000c1e1900 */
[----:B------:R-:W3:Y:S04]  /*0380*/  LDG.E R23, desc[UR6][R2.64+-0xc] ;  /* 0xfffff40602177981 */ /* 0x000ee8000c1e1900 */
[----:B------:R-:W4:Y:S01]  /*0390*/  LDG.E R29, desc[UR6][R2.64+-0x8] ;  /* 0xfffff806021d7981 */ /* 0x000f22000c1e1900 */
[----:B0-----:R-:W-:-:S05]  /*03a0*/  IMAD.WIDE R12, R22, 0x4, R12 ;  /* 0x00000004160c7825 */ /* 0x001fca00078e020c */
[----:B------:R0:W2:Y:S01]  /*03b0*/  LDG.E R24, desc[UR6][R12.64] ;  /* 0x000000060c187981 */ /* 0x0000a2000c1e1900 */
[----:B------:R-:W-:-:S04]  /*03c0*/  IMAD.WIDE R10, R15, 0x4, R12 ;  /* 0x000000040f0a7825 */ /* 0x000fc800078e020c */
[C---:B------:R-:W-:Y:S02]  /*03d0*/  IMAD.WIDE R4, R15.reuse, 0x4, R10 ;  /* 0x000000040f047825 */ /* 0x040fe400078e020a */
[----:B------:R-:W3:Y:S02]  /*03e0*/  LDG.E R10, desc[UR6][R10.64] ;  /* 0x000000060a0a7981 */ /* 0x000ee4000c1e1900 */
[C---:B------:R-:W-:Y:S02]  /*03f0*/  IMAD.WIDE R6, R15.reuse, 0x4, R4 ;  /* 0x000000040f067825 */ /* 0x040fe400078e0204 */
[----:B------:R1:W4:Y:S02]  /*0400*/  LDG.E R28, desc[UR6][R4.64] ;  /* 0x00000006041c7981 */ /* 0x000324000c1e1900 */
[C---:B------:R-:W-:Y:S02]  /*0410*/  IMAD.WIDE R8, R15.reuse, 0x4, R6 ;  /* 0x000000040f087825 */ /* 0x040fe400078e0206 */
[----:B------:R-:W5:Y:S02]  /*0420*/  LDG.E R6, desc[UR6][R6.64] ;  /* 0x0000000606067981 */ /* 0x000f64000c1e1900 */
[----:B0-----:R-:W-:-:S05]  /*0430*/  IMAD.WIDE R12, R15, 0x4, R8 ;  /* 0x000000040f0c7825 */ /* 0x001fca00078e0208 */
[----:B------:R-:W5:Y:S04]  /*0440*/  LDG.E R11, desc[UR6][R12.64] ;  /* 0x000000060c0b7981 */ /* 0x000f68000c1e1900 */
[----:B------:R-:W5:Y:S04]  /*0450*/  LDG.E R7, desc[UR6][R8.64] ;  /* 0x0000000608077981 */ /* 0x000f68000c1e1900 */
[----:B------:R-:W5:Y:S04]  /*0460*/  LDG.E R9, desc[UR6][R2.64+-0x4] ;  /* 0xfffffc0602097981 */ /* 0x000f68000c1e1900 */
[----:B------:R-:W5:Y:S01]  /*0470*/  LDG.E R8, desc[UR6][R2.64+0x8] ;  /* 0x0000080602087981 */ /* 0x000f62000c1e1900 */
[----:B--2---:R-:W-:Y:S01]  /*0480*/  FFMA R24, R21, R24, R26 ;  /* 0x0000001815187223 */ /* 0x004fe2000000001a */
[----:B------:R-:W-:-:S02]  /*0490*/  IMAD.WIDE R26, R15, 0x4, R12 ;  /* 0x000000040f1a7825 */ /* 0x000fc400078e020c */
[----:B------:R-:W2:Y:S04]  /*04a0*/  LDG.E R21, desc[UR6][R2.64] ;  /* 0x0000000602157981 */ /* 0x000ea8000c1e1900 */
[----:B------:R-:W2:Y:S01]  /*04b0*/  LDG.E R12, desc[UR6][R2.64+0x4] ;  /* 0x00000406020c7981 */ /* 0x000ea2000c1e1900 */
[----:B-1----:R-:W-:-:S03]  /*04c0*/  IMAD.WIDE R4, R15, 0x4, R26 ;  /* 0x000000040f047825 */ /* 0x002fc600078e021a */
[----:B------:R-:W2:Y:S04]  /*04d0*/  LDG.E R13, desc[UR6][R2.64+0xc] ;  /* 0x00000c06020d7981 */ /* 0x000ea8000c1e1900 */
[----:B------:R-:W2:Y:S04]  /*04e0*/  LDG.E R4, desc[UR6][R4.64] ;  /* 0x0000000604047981 */ /* 0x000ea8000c1e1900 */
[----:B------:R-:W2:Y:S01]  /*04f0*/  LDG.E R3, desc[UR6][R26.64] ;  /* 0x000000061a037981 */ /* 0x000ea2000c1e1900 */
[----:B---3--:R-:W-:Y:S01]  /*0500*/  FFMA R10, R23, R10, R24 ;  /* 0x0000000a170a7223 */ /* 0x008fe20000000018 */
[----:B------:R-:W-:-:S03]  /*0510*/  IADD3 R20, PT, PT, R20, 0x8, RZ ;  /* 0x0000000814147810 */ /* 0x000fc60007ffe0ff */
[----:B----4-:R-:W-:Y:S01]  /*0520*/  FFMA R10, R29, R28, R10 ;  /* 0x0000001c1d0a7223 */ /* 0x010fe2000000000a */
[----:B------:R-:W-:Y:S02]  /*0530*/  ISETP.NE.AND P0, PT, R20, RZ, PT ;  /* 0x000000ff1400720c */ /* 0x000fe40003f05270 */
[----:B------:R-:W-:Y:S01]  /*0540*/  LEA R22, R15, R22, 0x3 ;  /* 0x000000160f167211 */ /* 0x000fe200078e18ff */
[----:B-----5:R-:W-:Y:S01]  /*0550*/  FFMA R6, R9, R6, R10 ;  /* 0x0000000609067223 */ /* 0x020fe2000000000a */
[----:B------:R-:W-:-:S03]  /*0560*/  IADD3 R17, PT, PT, R17, 0x8, RZ ;  /* 0x0000000811117810 */ /* 0x000fc60007ffe0ff */
[----:B--2---:R-:W-:-:S04]  /*0570*/  FFMA R7, R21, R7, R6 ;  /* 0x0000000715077223 */ /* 0x004fc80000000006 */
[----:B------:R-:W-:-:S04]  /*0580*/  FFMA R7, R12, R11, R7 ;  /* 0x0000000b0c077223 */ /* 0x000fc80000000007 */
[----:B------:R-:W-:-:S04]  /*0590*/  FFMA R8, R8, R3, R7 ;  /* 0x0000000308087223 */ /* 0x000fc80000000007 */
[----:B------:R-:W-:Y:S01]  /*05a0*/  FFMA R26, R13, R4, R8 ;  /* 0x000000040d1a7223 */ /* 0x000fe20000000008 */
[----:B------:R-:W-:Y:S06]  /*05b0*/  @P0 BRA `(.L_x_7) ;  /* 0xfffffffc005c0947 */ /* 0x000fec000383ffff */
.L_x_6:
        /* <DEDUP_REMOVED lines=22> */
[----:B------:R-:W-:Y:S01]  /*0720*/  IADD3 R19, PT, PT, R19, 0x4, RZ ;  /* 0x0000000413137810 */ /* 0x000fe20007ffe0ff */
[----:B--2---:R-:W-:-:S04]  /*0730*/  FFMA R13, R13, R8, R26 ;  /* 0x000000080d0d7223 */ /* 0x004fc8000000001a */
[----:B---3--:R-:W-:-:S04]  /*0740*/  FFMA R12, R12, R10, R13 ;  /* 0x0000000a0c0c7223 */ /* 0x008fc8000000000d */
[----:B----4-:R-:W-:-:S04]  /*0750*/  FFMA R12, R21, R20, R12 ;  /* 0x00000014150c7223 */ /* 0x010fc8000000000c */
[----:B-----5:R-:W-:-:S07]  /*0760*/  FFMA R26, R23, R6, R12 ;  /* 0x00000006171a7223 */ /* 0x020fce000000000c */
.L_x_8:
        /* <DEDUP_REMOVED lines=8> */
[----:B------:R-:W1:Y:S08]  /*07f0*/  @P0 LDC.64 R6, c[0x0][0x388] ;  /* 0x0000e200ff060b82 */ /* 0x000e700000000a00 */
[----:B------:R-:W2:Y:S08]  /*0800*/  @!P1 LDC.64 R4, c[0x0][0x388] ;  /* 0x0000e200ff049b82 */ /* 0x000eb00000000a00 */
[----:B------:R-:W3:Y:S01]  /*0810*/  @!P1 LDC.64 R2, c[0x0][0x390] ;  /* 0x0000e400ff029b82 */ /* 0x000ee20000000a00 */
[----:B0-----:R-:W-:Y:S01]  /*0820*/  @P0 IMAD.WIDE R8, R13, 0x4, R8 ;  /* 0x000000040d080825 */ /* 0x001fe200078e0208 */
[----:B------:R-:W-:-:S03]  /*0830*/  @!P1 IADD3 R13, PT, PT, R18, R19, RZ ;  /* 0x00000013120d9210 */ /* 0x000fc60007ffe0ff */
[----:B------:R-:W-:Y:S01]  /*0840*/  @!P1 IMAD R19, R19, R15, R16 ;  /* 0x0000000f13139224 */ /* 0x000fe200078e0210 */
        /* <DEDUP_REMOVED lines=13> */
.L_x_5:
[----:B------:R-:W0:Y:S02]  /*0920*/  LDC.64 R2, c[0x0][0x380] ;  /* 0x0000e000ff027b82 */ /* 0x000e240000000a00 */
[----:B0-----:R-:W-:-:S05]  /*0930*/  IMAD.WIDE R2, R0, 0x4, R2 ;  /* 0x0000000400027825 */ /* 0x001fca00078e0202 */
[----:B------:R-:W-:Y:S01]  /*0940*/  STG.E desc[UR6][R2.64], R26 ;  /* 0x0000001a02007986 */ /* 0x000fe2000c101906 */
[----:B------:R-:W-:Y:S05]  /*0950*/  EXIT ;  /* 0x000000000000794d */ /* 0x000fea0003800000 */
.L_x_9:
        /* <DEDUP_REMOVED lines=10> */
.L_x_11:


//--------------------- .nv.shared.reserved.0     --------------------------
	.section	.nv.shared.reserved.0,"aw",@nobits
	.weak		__nv_reservedSMEM_offset_0_alias
	.size		__nv_reservedSMEM_offset_0_alias, 0, 64
	.other		__nv_reservedSMEM_offset_0_alias,@"STO_CUDA_RESERVED_SHARED STV_DEFAULT"
__nv_reservedSMEM_offset_0_alias:
	.zero		0
	.zero		64


//--------------------- .nv.constant0._Z13matrix_columnIfEvPT_S1_S1_iiii --------------------------
	.section	.nv.constant0._Z13matrix_columnIfEvPT_S1_S1_iiii,"a",@progbits
	.sectionflags	@""
	.align	4
.nv.constant0._Z13matrix_columnIfEvPT_S1_S1_iiii:
	.zero		936


//--------------------- .nv.constant0._Z12matrix_naiveIfEvPT_S1_S1_iii --------------------------
	.section	.nv.constant0._Z12matrix_naiveIfEvPT_S1_S1_iii,"a",@progbits
	.sectionflags	@""
	.align	4
.nv.constant0._Z12matrix_naiveIfEvPT_S1_S1_iii:
	.zero		932


//--------------------- SYMBOLS --------------------------

	.type		.nv.reservedSmem.offset0,@object
	.size		.nv.reservedSmem.offset0,0x4
